	.headerflags	@"EF_CUDA_TEXMODE_UNIFIED EF_CUDA_64BIT_ADDRESS EF_CUDA_ACCELERATORS EF_CUDA_SM90 EF_CUDA_VIRTUAL_SM(EF_CUDA_SM90)"
	.elftype	@"ET_EXEC"


//--------------------- .nv.info                  --------------------------
	.section	.nv.info,"",@"SHT_CUDA_INFO"
	.align	4


	//----- nvinfo : EIATTR_REGCOUNT
	.align		4
        /*0000*/ 	.byte	0x04, 0x2f
        /*0002*/ 	.short	(.L_3 - .L_2)
	.align		4
.L_2:
        /*0004*/ 	.word	index@(triton_poi_fused__native_batch_norm_legit_no_training_convolution_relu_threshold_backward_0)
        /*0008*/ 	.word	0x00000017


	//----- nvinfo : EIATTR_MIN_STACK_SIZE
	.align		4
.L_3:
        /*000c*/ 	.byte	0x04, 0x12
        /*000e*/ 	.short	(.L_5 - .L_4)
	.align		4
.L_4:
        /*0010*/ 	.word	index@(triton_poi_fused__native_batch_norm_legit_no_training_convolution_relu_threshold_backward_0)
        /*0014*/ 	.word	0x00000000


	//----- nvinfo : EIATTR_FRAME_SIZE
	.align		4
.L_5:
        /*0018*/ 	.byte	0x04, 0x11
        /*001a*/ 	.short	(.L_7 - .L_6)
	.align		4
.L_6:
        /*001c*/ 	.word	index@(triton_poi_fused__native_batch_norm_legit_no_training_convolution_relu_threshold_backward_0)
        /*0020*/ 	.word	0x00000000


	//----- nvinfo : EIATTR_MIN_STACK_SIZE
	.align		4
.L_7:
        /*0024*/ 	.byte	0x04, 0x12
        /*0026*/ 	.short	(.L_9 - .L_8)
	.align		4
.L_8:
        /*0028*/ 	.word	index@(triton_poi_fused__native_batch_norm_legit_no_training_convolution_relu_threshold_backward_0)
        /*002c*/ 	.word	0x00000000
.L_9:


//--------------------- .nv.info.triton_poi_fused__native_batch_norm_legit_no_training_convolution_relu_threshold_backward_0 --------------------------
	.section	.nv.info.triton_poi_fused__native_batch_norm_legit_no_training_convolution_relu_threshold_backward_0,"",@"SHT_CUDA_INFO"
	.sectionflags	@""
	.align	4


	//----- nvinfo : EIATTR_CUDA_API_VERSION
	.align		4
        /*0000*/ 	.byte	0x04, 0x37
        /*0002*/ 	.short	(.L_11 - .L_10)
.L_10:
        /*0004*/ 	.word	0x0000007c


	//----- nvinfo : EIATTR_KPARAM_INFO
	.align		4
.L_11:
        /*0008*/ 	.byte	0x04, 0x17
        /*000a*/ 	.short	(.L_13 - .L_12)
.L_12:
        /*000c*/ 	.word	0x00000000
        /*0010*/ 	.short	0x0008
        /*0012*/ 	.short	0x0040
        /*0014*/ 	.byte	0x00, 0xf0, 0x11, 0x00


	//----- nvinfo : EIATTR_KPARAM_INFO
	.align		4
.L_13:
        /*0018*/ 	.byte	0x04, 0x17
        /*001a*/ 	.short	(.L_15 - .L_14)
.L_14:
        /*001c*/ 	.word	0x00000000
        /*0020*/ 	.short	0x0007
        /*0022*/ 	.short	0x0038
        /*0024*/ 	.byte	0x00, 0xf4, 0x21, 0x00


	//----- nvinfo : EIATTR_KPARAM_INFO
	.align		4
.L_15:
        /*0028*/ 	.byte	0x04, 0x17
        /*002a*/ 	.short	(.L_17 - .L_16)
.L_16:
        /*002c*/ 	.word	0x00000000
        /*0030*/ 	.short	0x0006
        /*0032*/ 	.short	0x0030
        /*0034*/ 	.byte	0x00, 0xf4, 0x21, 0x00


	//----- nvinfo : EIATTR_KPARAM_INFO
	.align		4
.L_17:
        /*0038*/ 	.byte	0x04, 0x17
        /*003a*/ 	.short	(.L_19 - .L_18)
.L_18:
        /*003c*/ 	.word	0x00000000
        /*0040*/ 	.short	0x0005
        /*0042*/ 	.short	0x0028
        /*0044*/ 	.byte	0x00, 0xf4, 0x21, 0x00


	//----- nvinfo : EIATTR_KPARAM_INFO
	.align		4
.L_19:
        /*0048*/ 	.byte	0x04, 0x17
        /*004a*/ 	.short	(.L_21 - .L_20)
.L_20:
        /*004c*/ 	.word	0x00000000
        /*0050*/ 	.short	0x0004
        /*0052*/ 	.short	0x0020
        /*0054*/ 	.byte	0x00, 0xf4, 0x21, 0x00


	//----- nvinfo : EIATTR_KPARAM_INFO
	.align		4
.L_21:
        /*0058*/ 	.byte	0x04, 0x17
        /*005a*/ 	.short	(.L_23 - .L_22)
.L_22:
        /*005c*/ 	.word	0x00000000
        /*0060*/ 	.short	0x0003
        /*0062*/ 	.short	0x0018
        /*0064*/ 	.byte	0x00, 0xf4, 0x21, 0x00


	//----- nvinfo : EIATTR_KPARAM_INFO
	.align		4
.L_23:
        /*0068*/ 	.byte	0x04, 0x17
        /*006a*/ 	.short	(.L_25 - .L_24)
.L_24:
        /*006c*/ 	.word	0x00000000
        /*0070*/ 	.short	0x0002
        /*0072*/ 	.short	0x0010
        /*0074*/ 	.byte	0x00, 0xf4, 0x21, 0x00


	//----- nvinfo : EIATTR_KPARAM_INFO
	.align		4
.L_25:
        /*0078*/ 	.byte	0x04, 0x17
        /*007a*/ 	.short	(.L_27 - .L_26)
.L_26:
        /*007c*/ 	.word	0x00000000
        /*0080*/ 	.short	0x0001
        /*0082*/ 	.short	0x0008
        /*0084*/ 	.byte	0x00, 0xf4, 0x21, 0x00


	//----- nvinfo : EIATTR_KPARAM_INFO
	.align		4
.L_27:
        /*0088*/ 	.byte	0x04, 0x17
        /*008a*/ 	.short	(.L_29 - .L_28)
.L_28:
        /*008c*/ 	.word	0x00000000
        /*0090*/ 	.short	0x0000
        /*0092*/ 	.short	0x0000
        /*0094*/ 	.byte	0x00, 0xf4, 0x21, 0x00


	//----- nvinfo : EIATTR_SPARSE_MMA_MASK
	.align		4
.L_29:
        /*0098*/ 	.byte	0x03, 0x50
        /*009a*/ 	.short	0x0000


	//----- nvinfo : EIATTR_MAXREG_COUNT
	.align		4
        /*009c*/ 	.byte	0x03, 0x1b
        /*009e*/ 	.short	0x00ff


	//----- nvinfo : EIATTR_EXIT_INSTR_OFFSETS
	.align		4
        /*00a0*/ 	.byte	0x04, 0x1c
        /*00a2*/ 	.short	(.L_31 - .L_30)


	//   ....[0]....
.L_30:
        /*00a4*/ 	.word	0x000003c0


	//   ....[1]....
        /*00a8*/ 	.word	0x000003e0


	//----- nvinfo : EIATTR_REQNTID
	.align		4
.L_31:
        /*00ac*/ 	.byte	0x04, 0x10
        /*00ae*/ 	.short	(.L_33 - .L_32)
.L_32:
        /*00b0*/ 	.word	0x00000080
        /*00b4*/ 	.word	0x00000001
        /*00b8*/ 	.word	0x00000001


	//----- nvinfo : EIATTR_CBANK_PARAM_SIZE
	.align		4
.L_33:
        /*00bc*/ 	.byte	0x03, 0x19
        /*00be*/ 	.short	0x0044


	//----- nvinfo : EIATTR_PARAM_CBANK
	.align		4
        /*00c0*/ 	.byte	0x04, 0x0a
        /*00c2*/ 	.short	(.L_35 - .L_34)
	.align		4
.L_34:
        /*00c4*/ 	.word	index@(.nv.constant0.triton_poi_fused__native_batch_norm_legit_no_training_convolution_relu_threshold_backward_0)
        /*00c8*/ 	.short	0x0210
        /*00ca*/ 	.short	0x0044


	//----- nvinfo : EIATTR_SW_WAR
	.align		4
.L_35:
        /*00cc*/ 	.byte	0x04, 0x36
        /*00ce*/ 	.short	(.L_37 - .L_36)
.L_36:
        /*00d0*/ 	.word	0x00000008
.L_37:


//--------------------- .nv.callgraph             --------------------------
	.section	.nv.callgraph,"",@"SHT_CUDA_CALLGRAPH"
	.align	4
	.sectionentsize	8
	.align		4
        /*0000*/ 	.word	0x00000000
	.align		4
        /*0004*/ 	.word	0xffffffff
	.align		4
        /*0008*/ 	.word	0x00000000
	.align		4
        /*000c*/ 	.word	0xfffffffe
	.align		4
        /*0010*/ 	.word	0x00000000
	.align		4
        /*0014*/ 	.word	0xfffffffd
	.align		4
        /*0018*/ 	.word	0x00000000
	.align		4
        /*001c*/ 	.word	0xfffffffc


//--------------------- .nv.constant4             --------------------------
	.section	.nv.constant4,"a",@progbits
	.align	8
	.align		8
.nv.constant4:
        /*0000*/ 	.dword	_$_str
	.align		8
        /*0008*/ 	.dword	_$_str_$_2


//--------------------- .text.triton_poi_fused__native_batch_norm_legit_no_training_convolution_relu_threshold_backward_0 --------------------------
	.section	.text.triton_poi_fused__native_batch_norm_legit_no_training_convolution_relu_threshold_backward_0,"ax",@progbits
	.align	128
        .global         triton_poi_fused__native_batch_norm_legit_no_training_convolution_relu_threshold_backward_0
        .type           triton_poi_fused__native_batch_norm_legit_no_training_convolution_relu_threshold_backward_0,@function
        .size           triton_poi_fused__native_batch_norm_legit_no_training_convolution_relu_threshold_backward_0,(.L_x_1 - triton_poi_fused__native_batch_norm_legit_no_training_convolution_relu_threshold_backward_0)
        .other          triton_poi_fused__native_batch_norm_legit_no_training_convolution_relu_threshold_backward_0,@"STO_CUDA_ENTRY STV_DEFAULT"
triton_poi_fused__native_batch_norm_legit_no_training_convolution_relu_threshold_backward_0:
.text.triton_poi_fused__native_batch_norm_legit_no_training_convolution_relu_threshold_backward_0:
[----:B------:R-:W0:Y:S01]  /*0000*/  LDC R1, c[0x0][0x28] ;  /* 0x00000a00ff017b82 */ /* 0x000e220000000800 */
[----:B------:R-:W1:Y:S07]  /*0010*/  S2R R0, SR_TID.X ;  /* 0x0000000000007919 */ /* 0x000e6e0000002100 */
[----:B------:R-:W2:Y:S01]  /*0020*/  LDC.64 R12, c[0x0][0x228] ;  /* 0x00008a00ff0c7b82 */ /* 0x000ea20000000a00 */
[----:B------:R-:W-:Y:S01]  /*0030*/  CS2R R4, SRZ ;  /* 0x0000000000047805 */ /* 0x000fe2000001ff00 */
[----:B------:R-:W-:Y:S01]  /*0040*/  ULDC.64 UR4, c[0x0][0x208] ;  /* 0x0000820000047ab9 */ /* 0x000fe20000000a00 */
[----:B------:R-:W3:Y:S05]  /*0050*/  S2R R3, SR_CTAID.X ;  /* 0x0000000000037919 */ /* 0x000eea0000002500 */
[----:B------:R-:W4:Y:S08]  /*0060*/  LDC.64 R10, c[0x0][0x218] ;  /* 0x00008600ff0a7b82 */ /* 0x000f300000000a00 */
[----:B------:R-:W5:Y:S08]  /*0070*/  LDC.64 R14, c[0x0][0x220] ;  /* 0x00008800ff0e7b82 */ /* 0x000f700000000a00 */
[----:B------:R-:W4:Y:S08]  /*0080*/  LDC.64 R16, c[0x0][0x230] ;  /* 0x00008c00ff107b82 */ /* 0x000f300000000a00 */
[----:B------:R-:W5:Y:S01]  /*0090*/  LDC.64 R6, c[0x0][0x238] ;  /* 0x00008e00ff067b82 */ /* 0x000f620000000a00 */
[----:B-1----:R-:W-:-:S02]  /*00a0*/  LOP3.LUT R0, R0, 0x7f, RZ, 0xc0, !PT ;  /* 0x0000007f00007812 */ /* 0x002fc400078ec0ff */
[----:B------:R-:W-:Y:S01]  /*00b0*/  CS2R R8, SRZ ;  /* 0x0000000000087805 */ /* 0x000fe2000001ff00 */
[----:B------:R-:W-:Y:S02]  /*00c0*/  ULDC.64 UR6, c[0x0][0x248] ;  /* 0x0000920000067ab9 */ /* 0x000fe40000000a00 */
[----:B---3--:R-:W-:-:S04]  /*00d0*/  IMAD R0, R3, 0x80, R0 ;  /* 0x0000008003007824 */ /* 0x008fc800078e0200 */
[C---:B------:R-:W-:Y:S01]  /*00e0*/  IMAD.HI R2, R0.reuse, 0x51eb851f, RZ ;  /* 0x51eb851f00027827 */ /* 0x040fe200078e02ff */
[----:B------:R-:W-:-:S04]  /*00f0*/  ISETP.GE.AND P0, PT, R0, 0x640, PT ;  /* 0x000006400000780c */ /* 0x000fc80003f06270 */
[----:B------:R-:W-:-:S04]  /*0100*/  SHF.R.U32.HI R3, RZ, 0x1f, R2 ;  /* 0x0000001fff037819 */ /* 0x000fc80000011602 */
[----:B------:R-:W-:-:S04]  /*0110*/  LEA.HI.SX32 R3, R2, R3, 0x1b ;  /* 0x0000000302037211 */ /* 0x000fc800078fdaff */
[----:B------:R-:W-:-:S04]  /*0120*/  LEA.HI R2, R3, R3, RZ, 0x2 ;  /* 0x0000000303027211 */ /* 0x000fc800078f10ff */
[----:B------:R-:W-:-:S04]  /*0130*/  LOP3.LUT R2, R2, 0xfffffffc, RZ, 0xc0, !PT ;  /* 0xfffffffc02027812 */ /* 0x000fc800078ec0ff */
[----:B------:R-:W-:Y:S02]  /*0140*/  IADD3 R19, R3, -R2, RZ ;  /* 0x8000000203137210 */ /* 0x000fe40007ffe0ff */
[----:B------:R-:W1:Y:S03]  /*0150*/  LDC.64 R2, c[0x0][0x210] ;  /* 0x00008400ff027b82 */ /* 0x000e660000000a00 */
[----:B--2---:R-:W-:-:S05]  /*0160*/  IMAD.WIDE R12, R19, 0x4, R12 ;  /* 0x00000004130c7825 */ /* 0x004fca00078e020c */
[----:B------:R5:W2:Y:S01]  /*0170*/  @!P0 LDG.E.EL R4, desc[UR4][R12.64] ;  /* 0x000000040c048981 */ /* 0x000aa2000c2e1900 */
[----:B----4-:R-:W-:-:S05]  /*0180*/  IMAD.WIDE R10, R19, 0x4, R10 ;  /* 0x00000004130a7825 */ /* 0x010fca00078e020a */
[----:B------:R3:W4:Y:S01]  /*0190*/  @!P0 LDG.E.EL R8, desc[UR4][R10.64] ;  /* 0x000000040a088981 */ /* 0x000722000c2e1900 */
[----:B-----5:R-:W-:-:S04]  /*01a0*/  IMAD.WIDE R12, R19, 0x4, R14 ;  /* 0x00000004130c7825 */ /* 0x020fc800078e020e */
[----:B-1----:R-:W-:Y:S01]  /*01b0*/  IMAD.WIDE R2, R0, 0x4, R2 ;  /* 0x0000000400027825 */ /* 0x002fe200078e0202 */
[----:B------:R-:W5:Y:S04]  /*01c0*/  @!P0 LDG.E.EL R9, desc[UR4][R12.64] ;  /* 0x000000040c098981 */ /* 0x000f68000c2e1900 */
[----:B------:R-:W4:Y:S01]  /*01d0*/  @!P0 LDG.E R5, desc[UR4][R2.64] ;  /* 0x0000000402058981 */ /* 0x000f22000c1e1900 */
[----:B0-----:R-:W-:-:S04]  /*01e0*/  IMAD.WIDE R14, R19, 0x4, R16 ;  /* 0x00000004130e7825 */ /* 0x001fc800078e0210 */
[----:B------:R-:W-:Y:S01]  /*01f0*/  IMAD.WIDE R16, R19, 0x4, R6 ;  /* 0x0000000413107825 */ /* 0x000fe200078e0206 */
[----:B------:R-:W-:Y:S01]  /*0200*/  CS2R R18, SRZ ;  /* 0x0000000000127805 */ /* 0x000fe2000001ff00 */
[----:B------:R-:W0:Y:S05]  /*0210*/  LDC.64 R6, c[0x0][0x240] ;  /* 0x00009000ff067b82 */ /* 0x000e2a0000000a00 */
[----:B------:R-:W5:Y:S04]  /*0220*/  @!P0 LDG.E.EL R18, desc[UR4][R14.64] ;  /* 0x000000040e128981 */ /* 0x000f68000c2e1900 */
[----:B------:R-:W5:Y:S01]  /*0230*/  @!P0 LDG.E.EL R19, desc[UR4][R16.64] ;  /* 0x0000000410138981 */ /* 0x000f62000c2e1900 */
[----:B---3--:R-:W-:-:S02]  /*0240*/  IMAD.MOV.U32 R11, RZ, RZ, 0x3e800000 ;  /* 0x3e800000ff0b7424 */ /* 0x008fc400078e00ff */
[----:B0-----:R-:W-:-:S04]  /*0250*/  IMAD.WIDE R6, R0, 0x4, R6 ;  /* 0x0000000400067825 */ /* 0x001fc800078e0206 */
[----:B--2---:R-:W-:-:S04]  /*0260*/  FADD R4, R4, 9.9999997473787516356e-06 ;  /* 0x3727c5ac04047421 */ /* 0x004fc80000000000 */
[----:B------:R-:W0:Y:S02]  /*0270*/  MUFU.SQRT R20, R4 ;  /* 0x0000000400147308 */ /* 0x000e240000002000 */
[C---:B0-----:R-:W-:Y:S02]  /*0280*/  FSETP.GT.AND P1, PT, R20.reuse, 8.50705917302346158658e+37, PT ;  /* 0x7e8000001400780b */ /* 0x041fe40003f24000 */
[----:B------:R-:W-:-:S11]  /*0290*/  FSETP.GEU.AND P2, PT, R20, 1.175494350822287508e-38, PT ;  /* 0x008000001400780b */ /* 0x000fd60003f4e000 */
[----:B------:R-:W-:-:S04]  /*02a0*/  @P1 FMUL R20, R20, 0.25 ;  /* 0x3e80000014141820 */ /* 0x000fc80000400000 */
[----:B------:R-:W-:-:S06]  /*02b0*/  @!P2 FMUL R20, R20, 16777216 ;  /* 0x4b8000001414a820 */ /* 0x000fcc0000400000 */
[----:B------:R-:W0:Y:S01]  /*02c0*/  MUFU.RCP R20, R20 ;  /* 0x0000001400147308 */ /* 0x000e220000001000 */
[----:B------:R-:W-:Y:S01]  /*02d0*/  FSEL R11, R11, 1, P1 ;  /* 0x3f8000000b0b7808 */ /* 0x000fe20000800000 */
[----:B----4-:R-:W-:-:S04]  /*02e0*/  FADD R8, R8, R5 ;  /* 0x0000000508087221 */ /* 0x010fc80000000000 */
[----:B------:R-:W-:Y:S01]  /*02f0*/  @!P2 FMUL R11, R11, 16777216 ;  /* 0x4b8000000b0ba820 */ /* 0x000fe20000400000 */
[----:B-----5:R-:W-:-:S03]  /*0300*/  FADD R9, R8, -R9 ;  /* 0x8000000908097221 */ /* 0x020fc60000000000 */
[----:B0-----:R-:W-:-:S04]  /*0310*/  FMUL R4, R20, R11 ;  /* 0x0000000b14047220 */ /* 0x001fc80000400000 */
[----:B------:R-:W-:-:S04]  /*0320*/  FMUL R4, R9, R4 ;  /* 0x0000000409047220 */ /* 0x000fc80000400000 */
[----:B------:R-:W-:-:S05]  /*0330*/  FFMA R4, R4, R18, R19 ;  /* 0x0000001204047223 */ /* 0x000fca0000000013 */
[----:B------:R-:W-:-:S04]  /*0340*/  FSETP.GEU.AND P1, PT, R4, RZ, PT ;  /* 0x000000ff0400720b */ /* 0x000fc80003f2e000 */
[----:B------:R-:W-:Y:S02]  /*0350*/  FSEL R9, R4, RZ, P1 ;  /* 0x000000ff04097208 */ /* 0x000fe40000800000 */
[----:B------:R-:W-:Y:S01]  /*0360*/  IADD3 R4, P1, R0, UR6, RZ ;  /* 0x0000000600047c10 */ /* 0x000fe2000ff3e0ff */
[----:B------:R0:W-:Y:S01]  /*0370*/  @!P0 STG.E desc[UR4][R2.64], R8 ;  /* 0x0000000802008986 */ /* 0x0001e2000c101904 */
[----:B------:R-:W-:Y:S02]  /*0380*/  FSETP.GTU.AND P2, PT, R9, RZ, PT ;  /* 0x000000ff0900720b */ /* 0x000fe40003f4c000 */
[----:B------:R-:W-:Y:S01]  /*0390*/  LEA.HI.X.SX32 R5, R0, UR7, 0x1, P1 ;  /* 0x0000000700057c11 */ /* 0x000fe200088f0eff */
[----:B------:R0:W-:Y:S01]  /*03a0*/  @!P0 STG.E desc[UR4][R6.64], R9 ;  /* 0x0000000906008986 */ /* 0x0001e2000c101904 */
[----:B------:R-:W-:Y:S01]  /*03b0*/  SEL R11, RZ, 0x1, P2 ;  /* 0x00000001ff0b7807 */ /* 0x000fe20001000000 */
[----:B0-----:R-:W-:Y:S08]  /*03c0*/  @P0 EXIT ;  /* 0x000000000000094d */ /* 0x001ff00003800000 */
[----:B------:R-:W-:Y:S01]  /*03d0*/  STG.E.U8 desc[UR4][R4.64], R11 ;  /* 0x0000000b04007986 */ /* 0x000fe2000c101104 */
[----:B------:R-:W-:Y:S05]  /*03e0*/  EXIT ;  /* 0x000000000000794d */ /* 0x000fea0003800000 */
.L_x_0:
[----:B------:R-:W-:-:S00]  /*03f0*/  BRA `(.L_x_0) ;  /* 0xfffffffc00fc7947 */ /* 0x000fc0000383ffff */
[----:B------:R-:W-:-:S00]  /*0400*/  NOP ;  /* 0x0000000000007918 */ /* 0x000fc00000000000 */
[----:B------:R-:W-:-:S00]  /*0410*/  NOP ;  /* 0x0000000000007918 */ /* 0x000fc00000000000 */
[----:B------:R-:W-:-:S00]  /*0420*/  NOP ;  /* 0x0000000000007918 */ /* 0x000fc00000000000 */
[----:B------:R-:W-:-:S00]  /*0430*/  NOP ;  /* 0x0000000000007918 */ /* 0x000fc00000000000 */
[----:B------:R-:W-:-:S00]  /*0440*/  NOP ;  /* 0x0000000000007918 */ /* 0x000fc00000000000 */
[----:B------:R-:W-:-:S00]  /*0450*/  NOP ;  /* 0x0000000000007918 */ /* 0x000fc00000000000 */
[----:B------:R-:W-:-:S00]  /*0460*/  NOP ;  /* 0x0000000000007918 */ /* 0x000fc00000000000 */
[----:B------:R-:W-:-:S00]  /*0470*/  NOP ;  /* 0x0000000000007918 */ /* 0x000fc00000000000 */
.L_x_1:


//--------------------- .nv.global.init           --------------------------
	.section	.nv.global.init,"aw",@progbits
.nv.global.init:
	.type		_$_str,@object
	.size		_$_str,(_$_str_$_2 - _$_str)
_$_str:
        /*0000*/ 	.byte	0x5f, 0x5f, 0x43, 0x55, 0x44, 0x41, 0x5f, 0x46, 0x54, 0x5a, 0x00
	.type		_$_str_$_2,@object
	.size		_$_str_$_2,(.L_1 - _$_str_$_2)
_$_str_$_2:
        /*000b*/ 	.byte	0x5f, 0x5f, 0x43, 0x55, 0x44, 0x41, 0x5f, 0x50, 0x52, 0x45, 0x43, 0x5f, 0x53, 0x51, 0x52, 0x54
        /*001b*/ 	.byte	0x00
.L_1:


//--------------------- .nv.constant0.triton_poi_fused__native_batch_norm_legit_no_training_convolution_relu_threshold_backward_0 --------------------------
	.section	.nv.constant0.triton_poi_fused__native_batch_norm_legit_no_training_convolution_relu_threshold_backward_0,"a",@progbits
	.sectionflags	@""
	.align	4
.nv.constant0.triton_poi_fused__native_batch_norm_legit_no_training_convolution_relu_threshold_backward_0:
	.zero		596
